//
// Generated by NVIDIA NVVM Compiler
//
// Compiler Build ID: CL-36424714
// Cuda compilation tools, release 13.0, V13.0.88
// Based on NVVM 20.0.0
//

.version 9.0
.target sm_100
.address_size 64

	// .globl	_Z21MemoryHierarchyKernelPKfPfi
.const .align 4 .b8 c_filterKernel[36];
.extern .shared .align 16 .b8 s_data[];
.extern .shared .align 16 .b8 smem_local[];

.visible .entry _Z21MemoryHierarchyKernelPKfPfi(
	.param .u64 .ptr .align 1 _Z21MemoryHierarchyKernelPKfPfi_param_0,
	.param .u64 .ptr .align 1 _Z21MemoryHierarchyKernelPKfPfi_param_1,
	.param .u32 _Z21MemoryHierarchyKernelPKfPfi_param_2
)
{
	.local .align 4 .b8 	__local_depot0[20];
	.reg .b64 	%SP;
	.reg .b64 	%SPL;
	.reg .pred 	%p<5>;
	.reg .b32 	%r<22>;
	.reg .b32 	%f<13>;
	.reg .b64 	%rd<13>;

	mov.u64 	%SPL, __local_depot0;
	ld.param.u64 	%rd1, [_Z21MemoryHierarchyKernelPKfPfi_param_0];
	ld.param.u64 	%rd2, [_Z21MemoryHierarchyKernelPKfPfi_param_1];
	ld.param.u32 	%r5, [_Z21MemoryHierarchyKernelPKfPfi_param_2];
	mov.u32 	%r6, %ctaid.x;
	mov.u32 	%r1, %ntid.x;
	mov.u32 	%r2, %tid.x;
	mad.lo.s32 	%r3, %r6, %r1, %r2;
	setp.ge.s32 	%p1, %r3, %r5;
	@%p1 bra 	$L__BB0_5;
	cvta.to.global.u64 	%rd3, %rd1;
	mul.wide.s32 	%rd4, %r3, 4;
	add.s64 	%rd5, %rd3, %rd4;
	ld.global.nc.f32 	%f4, [%rd5];
	shl.b32 	%r8, %r2, 2;
	mov.u32 	%r9, s_data;
	add.s32 	%r4, %r9, %r8;
	st.shared.f32 	[%r4], %f4;
	bar.sync 	0;
	setp.eq.s32 	%p2, %r2, 0;
	add.s32 	%r10, %r1, -1;
	setp.ge.u32 	%p3, %r2, %r10;
	or.pred  	%p4, %p2, %p3;
	@%p4 bra 	$L__BB0_3;
	ld.shared.f32 	%f5, [%r4+-4];
	ld.shared.f32 	%f6, [%r4];
	add.f32 	%f7, %f5, %f6;
	ld.shared.f32 	%f8, [%r4+4];
	add.f32 	%f12, %f7, %f8;
	bra.uni 	$L__BB0_4;
$L__BB0_3:
	ld.shared.f32 	%f12, [%r4];
$L__BB0_4:
	add.u64 	%rd7, %SPL, 0;
	ld.const.f32 	%f9, [c_filterKernel];
	mov.b32 	%r11, 0;
	st.local.u32 	[%rd7], %r11;
	mov.b32 	%r12, 1036831949;
	st.local.u32 	[%rd7+4], %r12;
	mov.b32 	%r13, 1045220557;
	st.local.u32 	[%rd7+8], %r13;
	mov.b32 	%r14, 1050253722;
	st.local.u32 	[%rd7+12], %r14;
	mov.b32 	%r15, 1053609165;
	st.local.u32 	[%rd7+16], %r15;
	mul.hi.s32 	%r16, %r3, 1717986919;
	shr.u32 	%r17, %r16, 31;
	shr.s32 	%r18, %r16, 1;
	add.s32 	%r19, %r18, %r17;
	mul.lo.s32 	%r20, %r19, 5;
	sub.s32 	%r21, %r3, %r20;
	mul.wide.s32 	%rd8, %r21, 4;
	add.s64 	%rd9, %rd7, %rd8;
	ld.local.f32 	%f10, [%rd9];
	fma.rn.f32 	%f11, %f12, %f9, %f10;
	cvta.to.global.u64 	%rd10, %rd2;
	add.s64 	%rd12, %rd10, %rd4;
	st.global.f32 	[%rd12], %f11;
$L__BB0_5:
	ret;

}
	// .globl	_Z19ClusterMemoryKernelPf
.visible .entry _Z19ClusterMemoryKernelPf(
	.param .u64 .ptr .align 1 _Z19ClusterMemoryKernelPf_param_0
)
.explicitcluster
.reqnctapercluster 2, 1, 1
{
	.reg .pred 	%p<3>;
	.reg .b32 	%r<8>;
	.reg .b32 	%f<2>;
	.reg .b64 	%rd<8>;

	ld.param.u64 	%rd1, [_Z19ClusterMemoryKernelPf_param_0];
	mov.u32 	%r1, %cluster_ctarank;
	mov.u32 	%r2, %tid.x;
	setp.ne.s32 	%p1, %r2, 0;
	@%p1 bra 	$L__BB1_2;
	add.s32 	%r3, %r1, 100;
	st.shared.u32 	[smem_local], %r3;
$L__BB1_2:
	setp.ne.s32 	%p2, %r2, 0;
	barrier.cluster.arrive;
	barrier.cluster.wait;
	@%p2 bra 	$L__BB1_4;
	sub.s32 	%r4, 1, %r1;
	mov.u32 	%r5, smem_local;
	cvt.u64.u32 	%rd2, %r5;
	cvta.shared.u64 	%rd3, %rd2;
	mapa.u64	%rd4, %rd3, %r4;
	ld.u32 	%r6, [%rd4];
	cvt.rn.f32.s32 	%f1, %r6;
	mov.u32 	%r7, %ctaid.x;
	cvta.to.global.u64 	%rd5, %rd1;
	mul.wide.u32 	%rd6, %r7, 4;
	add.s64 	%rd7, %rd5, %rd6;
	st.global.f32 	[%rd7], %f1;
$L__BB1_4:
	ret;

}
	// .globl	_Z13TextureKernelyPfii
.visible .entry _Z13TextureKernelyPfii(
	.param .u64 _Z13TextureKernelyPfii_param_0,
	.param .u64 .ptr .align 1 _Z13TextureKernelyPfii_param_1,
	.param .u32 _Z13TextureKernelyPfii_param_2,
	.param .u32 _Z13TextureKernelyPfii_param_3
)
{
	.reg .pred 	%p<4>;
	.reg .b32 	%r<14>;
	.reg .b32 	%f<7>;
	.reg .b64 	%rd<6>;

	ld.param.u64 	%rd1, [_Z13TextureKernelyPfii_param_0];
	ld.param.u64 	%rd2, [_Z13TextureKernelyPfii_param_1];
	ld.param.u32 	%r3, [_Z13TextureKernelyPfii_param_2];
	ld.param.u32 	%r4, [_Z13TextureKernelyPfii_param_3];
	mov.u32 	%r6, %ctaid.x;
	mov.u32 	%r7, %ntid.x;
	mov.u32 	%r8, %tid.x;
	mad.lo.s32 	%r1, %r6, %r7, %r8;
	mov.u32 	%r9, %ctaid.y;
	mov.u32 	%r10, %ntid.y;
	mov.u32 	%r11, %tid.y;
	mad.lo.s32 	%r12, %r9, %r10, %r11;
	setp.ge.s32 	%p1, %r1, %r3;
	setp.ge.s32 	%p2, %r12, %r4;
	or.pred  	%p3, %p1, %p2;
	@%p3 bra 	$L__BB2_2;
	cvta.to.global.u64 	%rd3, %rd2;
	cvt.rn.f32.s32 	%f1, %r1;
	cvt.rn.f32.u32 	%f2, %r12;
	tex.2d.v4.f32.f32 	{%f3, %f4, %f5, %f6}, [%rd1, {%f1, %f2}];
	mad.lo.s32 	%r13, %r3, %r12, %r1;
	mul.wide.s32 	%rd4, %r13, 4;
	add.s64 	%rd5, %rd3, %rd4;
	st.global.f32 	[%rd5], %f3;
$L__BB2_2:
	ret;

}


// ===== COMPILED SASS (sm_100) =====

	.target	sm_100

	.elftype	@"ET_EXEC"


//--------------------- .note.nv.tkinfo           --------------------------
	.section	.note.nv.tkinfo,"",@"SHT_NOTE"
	.sectionflags	@"SHF_NOTE_NV_TKINFO"
	.tkinfo
        /*0018*/ 	.word	0x00000002
        /*0030*/ 	.string	""
        /*0030*/ 	.string	"ptxas"
        /*0030*/ 	.string	"Cuda compilation tools, release 13.0, V13.0.88"
        /*0030*/ 	.string	"Build cuda_13.0.r13.0/compiler.36424714_0"
        /*0030*/ 	.string	"-arch sm_100 -m 64 "



//--------------------- .note.nv.cuinfo           --------------------------
	.section	.note.nv.cuinfo,"",@"SHT_NOTE"
	.sectionflags	@"SHF_NOTE_NV_CUINFO"
        /*0018*/ 	.short	0x0002
        /*001a*/ 	.short	0x0064
        /*001c*/ 	.short	0x0082
	.zero		2


//--------------------- .nv.info                  --------------------------
	.section	.nv.info,"",@"SHT_CUDA_INFO"
	.align	4


	//----- nvinfo : EIATTR_REGCOUNT
	.align		4
        /*0000*/ 	.byte	0x04, 0x2f
        /*0002*/ 	.short	(.L_2 - .L_1)
	.align		4
.L_1:
        /*0004*/ 	.word	index@(_Z21MemoryHierarchyKernelPKfPfi)
        /*0008*/ 	.word	0x0000000e


	//----- nvinfo : EIATTR_FRAME_SIZE
	.align		4
.L_2:
        /*000c*/ 	.byte	0x04, 0x11
        /*000e*/ 	.short	(.L_4 - .L_3)
	.align		4
.L_3:
        /*0010*/ 	.word	index@(_Z21MemoryHierarchyKernelPKfPfi)
        /*0014*/ 	.word	0x00000000


	//----- nvinfo : EIATTR_REGCOUNT
	.align		4
.L_4:
        /*0018*/ 	.byte	0x04, 0x2f
        /*001a*/ 	.short	(.L_6 - .L_5)
	.align		4
.L_5:
        /*001c*/ 	.word	index@(_Z19ClusterMemoryKernelPf)
        /*0020*/ 	.word	0x0000000a


	//----- nvinfo : EIATTR_FRAME_SIZE
	.align		4
.L_6:
        /*0024*/ 	.byte	0x04, 0x11
        /*0026*/ 	.short	(.L_8 - .L_7)
	.align		4
.L_7:
        /*0028*/ 	.word	index@(_Z19ClusterMemoryKernelPf)
        /*002c*/ 	.word	0x00000000


	//----- nvinfo : EIATTR_REGCOUNT
	.align		4
.L_8:
        /*0030*/ 	.byte	0x04, 0x2f
        /*0032*/ 	.short	(.L_10 - .L_9)
	.align		4
.L_9:
        /*0034*/ 	.word	index@(_Z13TextureKernelyPfii)
        /*0038*/ 	.word	0x0000000a


	//----- nvinfo : EIATTR_FRAME_SIZE
	.align		4
.L_10:
        /*003c*/ 	.byte	0x04, 0x11
        /*003e*/ 	.short	(.L_12 - .L_11)
	.align		4
.L_11:
        /*0040*/ 	.word	index@(_Z13TextureKernelyPfii)
        /*0044*/ 	.word	0x00000000


	//----- nvinfo : EIATTR_MIN_STACK_SIZE
	.align		4
.L_12:
        /*0048*/ 	.byte	0x04, 0x12
        /*004a*/ 	.short	(.L_14 - .L_13)
	.align		4
.L_13:
        /*004c*/ 	.word	index@(_Z13TextureKernelyPfii)
        /*0050*/ 	.word	0x00000000


	//----- nvinfo : EIATTR_MIN_STACK_SIZE
	.align		4
.L_14:
        /*0054*/ 	.byte	0x04, 0x12
        /*0056*/ 	.short	(.L_16 - .L_15)
	.align		4
.L_15:
        /*0058*/ 	.word	index@(_Z19ClusterMemoryKernelPf)
        /*005c*/ 	.word	0x00000000


	//----- nvinfo : EIATTR_MIN_STACK_SIZE
	.align		4
.L_16:
        /*0060*/ 	.byte	0x04, 0x12
        /*0062*/ 	.short	(.L_18 - .L_17)
	.align		4
.L_17:
        /*0064*/ 	.word	index@(_Z21MemoryHierarchyKernelPKfPfi)
        /*0068*/ 	.word	0x00000000
.L_18:


//--------------------- .nv.compat                --------------------------
	.section	.nv.compat,"",@"SHT_CUDA_COMPAT_INFO"
	.align	4
        /*0000*/ 	.byte	0x02, 0x09, 0x00, 0x00, 0x02, 0x02, 0x02, 0x00, 0x02, 0x05, 0x05, 0x00, 0x03, 0x07, 0x01, 0x01
        /*0010*/ 	.byte	0x02, 0x03, 0x00, 0x00, 0x02, 0x06, 0x01, 0x00, 0x04, 0x0b, 0x08, 0x00, 0x09, 0x00, 0x00, 0x00
        /*0020*/ 	.byte	0x00, 0x00, 0x00, 0x00


//--------------------- .nv.info._Z13TextureKernelyPfii --------------------------
	.section	.nv.info._Z13TextureKernelyPfii,"",@"SHT_CUDA_INFO"
	.sectionflags	@""
	.align	4


	//----- nvinfo : EIATTR_CUDA_API_VERSION
	.align		4
        /*0000*/ 	.byte	0x04, 0x37
        /*0002*/ 	.short	(.L_20 - .L_19)
.L_19:
        /*0004*/ 	.word	0x00000082


	//----- nvinfo : EIATTR_KPARAM_INFO
	.align		4
.L_20:
        /*0008*/ 	.byte	0x04, 0x17
        /*000a*/ 	.short	(.L_22 - .L_21)
.L_21:
        /*000c*/ 	.word	0x00000000
        /*0010*/ 	.short	0x0003
        /*0012*/ 	.short	0x0014
        /*0014*/ 	.byte	0x00, 0xf0, 0x11, 0x00


	//----- nvinfo : EIATTR_KPARAM_INFO
	.align		4
.L_22:
        /*0018*/ 	.byte	0x04, 0x17
        /*001a*/ 	.short	(.L_24 - .L_23)
.L_23:
        /*001c*/ 	.word	0x00000000
        /*0020*/ 	.short	0x0002
        /*0022*/ 	.short	0x0010
        /*0024*/ 	.byte	0x00, 0xf0, 0x11, 0x00


	//----- nvinfo : EIATTR_KPARAM_INFO
	.align		4
.L_24:
        /*0028*/ 	.byte	0x04, 0x17
        /*002a*/ 	.short	(.L_26 - .L_25)
.L_25:
        /*002c*/ 	.word	0x00000000
        /*0030*/ 	.short	0x0001
        /*0032*/ 	.short	0x0008
        /*0034*/ 	.byte	0x00, 0xf5, 0x21, 0x00


	//----- nvinfo : EIATTR_KPARAM_INFO
	.align		4
.L_26:
        /*0038*/ 	.byte	0x04, 0x17
        /*003a*/ 	.short	(.L_28 - .L_27)
.L_27:
        /*003c*/ 	.word	0x00000000
        /*0040*/ 	.short	0x0000
        /*0042*/ 	.short	0x0000
        /*0044*/ 	.byte	0x00, 0xf0, 0x21, 0x00


	//----- nvinfo : EIATTR_SPARSE_MMA_MASK
	.align		4
.L_28:
        /*0048*/ 	.byte	0x03, 0x50
        /*004a*/ 	.short	0x0000


	//----- nvinfo : EIATTR_MAXREG_COUNT
	.align		4
        /*004c*/ 	.byte	0x03, 0x1b
        /*004e*/ 	.short	0x00ff


	//----- nvinfo : EIATTR_MERCURY_ISA_VERSION
	.align		4
        /*0050*/ 	.byte	0x03, 0x5f
        /*0052*/ 	.short	0x0101


	//----- nvinfo : EIATTR_VRC_CTA_INIT_COUNT
	.align		4
        /*0054*/ 	.byte	0x02, 0x4a
	.zero		1
	.zero		1


	//----- nvinfo : EIATTR_EXIT_INSTR_OFFSETS
	.align		4
        /*0058*/ 	.byte	0x04, 0x1c
        /*005a*/ 	.short	(.L_30 - .L_29)


	//   ....[0]....
.L_29:
        /*005c*/ 	.word	0x000000c0


	//   ....[1]....
        /*0060*/ 	.word	0x00000180


	//----- nvinfo : EIATTR_CBANK_PARAM_SIZE
	.align		4
.L_30:
        /*0064*/ 	.byte	0x03, 0x19
        /*0066*/ 	.short	0x0018


	//----- nvinfo : EIATTR_PARAM_CBANK
	.align		4
        /*0068*/ 	.byte	0x04, 0x0a
        /*006a*/ 	.short	(.L_32 - .L_31)
	.align		4
.L_31:
        /*006c*/ 	.word	index@(.nv.constant0._Z13TextureKernelyPfii)
        /*0070*/ 	.short	0x0380
        /*0072*/ 	.short	0x0018


	//----- nvinfo : EIATTR_SW_WAR
	.align		4
.L_32:
        /*0074*/ 	.byte	0x04, 0x36
        /*0076*/ 	.short	(.L_34 - .L_33)
.L_33:
        /*0078*/ 	.word	0x00000008
.L_34:


//--------------------- .nv.info._Z19ClusterMemoryKernelPf --------------------------
	.section	.nv.info._Z19ClusterMemoryKernelPf,"",@"SHT_CUDA_INFO"
	.sectionflags	@""
	.align	4


	//----- nvinfo : EIATTR_CUDA_API_VERSION
	.align		4
        /*0000*/ 	.byte	0x04, 0x37
        /*0002*/ 	.short	(.L_36 - .L_35)
.L_35:
        /*0004*/ 	.word	0x00000082


	//----- nvinfo : EIATTR_KPARAM_INFO
	.align		4
.L_36:
        /*0008*/ 	.byte	0x04, 0x17
        /*000a*/ 	.short	(.L_38 - .L_37)
.L_37:
        /*000c*/ 	.word	0x00000000
        /*0010*/ 	.short	0x0000
        /*0012*/ 	.short	0x0000
        /*0014*/ 	.byte	0x00, 0xf5, 0x21, 0x00


	//----- nvinfo : EIATTR_EXPLICIT_CLUSTER
	.align		4
.L_38:
        /*0018*/ 	.byte	0x01, 0x3e
	.zero		2


	//----- nvinfo : EIATTR_CTA_PER_CLUSTER
	.align		4
        /*001c*/ 	.byte	0x04, 0x3d
        /*001e*/ 	.short	(.L_40 - .L_39)
.L_39:
        /*0020*/ 	.word	0x00000002
        /*0024*/ 	.word	0x00000001
        /*0028*/ 	.word	0x00000001


	//----- nvinfo : EIATTR_SPARSE_MMA_MASK
	.align		4
.L_40:
        /*002c*/ 	.byte	0x03, 0x50
        /*002e*/ 	.short	0x0000


	//----- nvinfo : EIATTR_MAXREG_COUNT
	.align		4
        /*0030*/ 	.byte	0x03, 0x1b
        /*0032*/ 	.short	0x00ff


	//----- nvinfo : EIATTR_MERCURY_ISA_VERSION
	.align		4
        /*0034*/ 	.byte	0x03, 0x5f
        /*0036*/ 	.short	0x0101


	//----- nvinfo : EIATTR_VRC_CTA_INIT_COUNT
	.align		4
        /*0038*/ 	.byte	0x02, 0x4a
	.zero		1
	.zero		1


	//----- nvinfo : EIATTR_EXIT_INSTR_OFFSETS
	.align		4
        /*003c*/ 	.byte	0x04, 0x1c
        /*003e*/ 	.short	(.L_42 - .L_41)


	//   ....[0]....
.L_41:
        /*0040*/ 	.word	0x000000e0


	//   ....[1]....
        /*0044*/ 	.word	0x000001e0


	//----- nvinfo : EIATTR_CBANK_PARAM_SIZE
	.align		4
.L_42:
        /*0048*/ 	.byte	0x03, 0x19
        /*004a*/ 	.short	0x0008


	//----- nvinfo : EIATTR_PARAM_CBANK
	.align		4
        /*004c*/ 	.byte	0x04, 0x0a
        /*004e*/ 	.short	(.L_44 - .L_43)
	.align		4
.L_43:
        /*0050*/ 	.word	index@(.nv.constant0._Z19ClusterMemoryKernelPf)
        /*0054*/ 	.short	0x0380
        /*0056*/ 	.short	0x0008


	//----- nvinfo : EIATTR_SW_WAR
	.align		4
.L_44:
        /*0058*/ 	.byte	0x04, 0x36
        /*005a*/ 	.short	(.L_46 - .L_45)
.L_45:
        /*005c*/ 	.word	0x00000008
.L_46:


//--------------------- .nv.info._Z21MemoryHierarchyKernelPKfPfi --------------------------
	.section	.nv.info._Z21MemoryHierarchyKernelPKfPfi,"",@"SHT_CUDA_INFO"
	.sectionflags	@""
	.align	4


	//----- nvinfo : EIATTR_CUDA_API_VERSION
	.align		4
        /*0000*/ 	.byte	0x04, 0x37
        /*0002*/ 	.short	(.L_48 - .L_47)
.L_47:
        /*0004*/ 	.word	0x00000082


	//----- nvinfo : EIATTR_KPARAM_INFO
	.align		4
.L_48:
        /*0008*/ 	.byte	0x04, 0x17
        /*000a*/ 	.short	(.L_50 - .L_49)
.L_49:
        /*000c*/ 	.word	0x00000000
        /*0010*/ 	.short	0x0002
        /*0012*/ 	.short	0x0010
        /*0014*/ 	.byte	0x00, 0xf0, 0x11, 0x00


	//----- nvinfo : EIATTR_KPARAM_INFO
	.align		4
.L_50:
        /*0018*/ 	.byte	0x04, 0x17
        /*001a*/ 	.short	(.L_52 - .L_51)
.L_51:
        /*001c*/ 	.word	0x00000000
        /*0020*/ 	.short	0x0001
        /*0022*/ 	.short	0x0008
        /*0024*/ 	.byte	0x00, 0xf5, 0x21, 0x00


	//----- nvinfo : EIATTR_KPARAM_INFO
	.align		4
.L_52:
        /*0028*/ 	.byte	0x04, 0x17
        /*002a*/ 	.short	(.L_54 - .L_53)
.L_53:
        /*002c*/ 	.word	0x00000000
        /*0030*/ 	.short	0x0000
        /*0032*/ 	.short	0x0000
        /*0034*/ 	.byte	0x00, 0xf5, 0x21, 0x00


	//----- nvinfo : EIATTR_SPARSE_MMA_MASK
	.align		4
.L_54:
        /*0038*/ 	.byte	0x03, 0x50
        /*003a*/ 	.short	0x0000


	//----- nvinfo : EIATTR_MAXREG_COUNT
	.align		4
        /*003c*/ 	.byte	0x03, 0x1b
        /*003e*/ 	.short	0x00ff


	//----- nvinfo : EIATTR_NUM_BARRIERS
	.align		4
        /*0040*/ 	.byte	0x02, 0x4c
        /*0042*/ 	.byte	0x01
	.zero		1


	//----- nvinfo : EIATTR_MERCURY_ISA_VERSION
	.align		4
        /*0044*/ 	.byte	0x03, 0x5f
        /*0046*/ 	.short	0x0101


	//----- nvinfo : EIATTR_VRC_CTA_INIT_COUNT
	.align		4
        /*0048*/ 	.byte	0x02, 0x4a
	.zero		1
	.zero		1


	//----- nvinfo : EIATTR_EXIT_INSTR_OFFSETS
	.align		4
        /*004c*/ 	.byte	0x04, 0x1c
        /*004e*/ 	.short	(.L_56 - .L_55)


	//   ....[0]....
.L_55:
        /*0050*/ 	.word	0x00000070


	//   ....[1]....
        /*0054*/ 	.word	0x000002f0


	//----- nvinfo : EIATTR_CBANK_PARAM_SIZE
	.align		4
.L_56:
        /*0058*/ 	.byte	0x03, 0x19
        /*005a*/ 	.short	0x0014


	//----- nvinfo : EIATTR_PARAM_CBANK
	.align		4
        /*005c*/ 	.byte	0x04, 0x0a
        /*005e*/ 	.short	(.L_58 - .L_57)
	.align		4
.L_57:
        /*0060*/ 	.word	index@(.nv.constant0._Z21MemoryHierarchyKernelPKfPfi)
        /*0064*/ 	.short	0x0380
        /*0066*/ 	.short	0x0014


	//----- nvinfo : EIATTR_SW_WAR
	.align		4
.L_58:
        /*0068*/ 	.byte	0x04, 0x36
        /*006a*/ 	.short	(.L_60 - .L_59)
.L_59:
        /*006c*/ 	.word	0x00000008
.L_60:


//--------------------- .nv.callgraph             --------------------------
	.section	.nv.callgraph,"",@"SHT_CUDA_CALLGRAPH"
	.align	4
	.sectionentsize	8
	.align		4
        /*0000*/ 	.word	0x00000000
	.align		4
        /*0004*/ 	.word	0xffffffff
	.align		4
        /*0008*/ 	.word	0x00000000
	.align		4
        /*000c*/ 	.word	0xfffffffe
	.align		4
        /*0010*/ 	.word	0x00000000
	.align		4
        /*0014*/ 	.word	0xfffffffd
	.align		4
        /*0018*/ 	.word	0x00000000
	.align		4
        /*001c*/ 	.word	0xfffffffc


//--------------------- .nv.constant3             --------------------------
	.section	.nv.constant3,"a",@progbits
	.align	4
.nv.constant3:
	.type		c_filterKernel,@object
	.size		c_filterKernel,(.L_0 - c_filterKernel)
c_filterKernel:
	.zero		36
.L_0:


//--------------------- .text._Z13TextureKernelyPfii --------------------------
	.section	.text._Z13TextureKernelyPfii,"ax",@progbits
	.align	128
        .global         _Z13TextureKernelyPfii
        .type           _Z13TextureKernelyPfii,@function
        .size           _Z13TextureKernelyPfii,(.L_x_3 - _Z13TextureKernelyPfii)
        .other          _Z13TextureKernelyPfii,@"STO_CUDA_ENTRY STV_DEFAULT"
_Z13TextureKernelyPfii:
.text._Z13TextureKernelyPfii:
[----:B------:R-:W-:Y:S01]  /*0000*/  LDC R1, c[0x0][0x37c] ;  /* 0x0000df00ff017b82 */ /* 0x000fe20000000800 */
[----:B------:R-:W0:Y:S07]  /*0010*/  S2R R2, SR_TID.Y ;  /* 0x0000000000027919 */ /* 0x000e2e0000002200 */
[----:B------:R-:W1:Y:S01]  /*0020*/  LDC R0, c[0x0][0x360] ;  /* 0x0000d800ff007b82 */ /* 0x000e620000000800 */
[----:B------:R-:W2:Y:S01]  /*0030*/  LDCU.64 UR6, c[0x0][0x390] ;  /* 0x00007200ff0677ac */ /* 0x000ea20008000a00 */
[----:B------:R-:W1:Y:S06]  /*0040*/  S2R R3, SR_TID.X ;  /* 0x0000000000037919 */ /* 0x000e6c0000002100 */
[----:B------:R-:W0:Y:S08]  /*0050*/  S2UR UR5, SR_CTAID.Y ;  /* 0x00000000000579c3 */ /* 0x000e300000002600 */
[----:B------:R-:W0:Y:S08]  /*0060*/  LDC R5, c[0x0][0x364] ;  /* 0x0000d900ff057b82 */ /* 0x000e300000000800 */
[----:B------:R-:W1:Y:S01]  /*0070*/  S2UR UR4, SR_CTAID.X ;  /* 0x00000000000479c3 */ /* 0x000e620000002500 */
[----:B0-----:R-:W-:-:S05]  /*0080*/  IMAD R5, R5, UR5, R2 ;  /* 0x0000000505057c24 */ /* 0x001fca000f8e0202 */
[----:B--2---:R-:W-:Y:S01]  /*0090*/  ISETP.GE.AND P0, PT, R5, UR7, PT ;  /* 0x0000000705007c0c */ /* 0x004fe2000bf06270 */
[----:B-1----:R-:W-:-:S05]  /*00a0*/  IMAD R0, R0, UR4, R3 ;  /* 0x0000000400007c24 */ /* 0x002fca000f8e0203 */
[----:B------:R-:W-:-:S13]  /*00b0*/  ISETP.GE.OR P0, PT, R0, UR6, P0 ;  /* 0x0000000600007c0c */ /* 0x000fda0008706670 */
[----:B------:R-:W-:Y:S05]  /*00c0*/  @P0 EXIT ;  /* 0x000000000000094d */ /* 0x000fea0003800000 */
[----:B------:R-:W0:Y:S01]  /*00d0*/  LDCU UR4, c[0x0][0x380] ;  /* 0x00007000ff0477ac */ /* 0x000e220008000800 */
[----:B------:R-:W-:Y:S01]  /*00e0*/  HFMA2 R4, -RZ, RZ, -3, 0 ;  /* 0xc2000000ff047431 */ /* 0x000fe200000001ff */
[----:B------:R-:W-:Y:S02]  /*00f0*/  I2FP.F32.U32 R7, R5 ;  /* 0x0000000500077245 */ /* 0x000fe40000201000 */
[----:B------:R-:W-:Y:S01]  /*0100*/  I2FP.F32.S32 R6, R0 ;  /* 0x0000000000067245 */ /* 0x000fe20000201400 */
[----:B------:R-:W-:-:S03]  /*0110*/  UMOV UR5, URZ ;  /* 0x000000ff00057c82 */ /* 0x000fc60008000000 */
[----:B0-----:R0:W5:Y:S01]  /*0120*/  TEX.LL RZ, R7, R6, R4, UR4, 2D, 0x1 ;  /* 0x28ff040406077f60 */ /* 0x00116200089e01ff */
[----:B------:R-:W1:Y:S01]  /*0130*/  LDC.64 R2, c[0x0][0x388] ;  /* 0x0000e200ff027b82 */ /* 0x000e620000000a00 */
[----:B------:R-:W-:Y:S01]  /*0140*/  IMAD R5, R5, UR6, R0 ;  /* 0x0000000605057c24 */ /* 0x000fe2000f8e0200 */
[----:B0-----:R-:W0:Y:S03]  /*0150*/  LDCU.64 UR4, c[0x0][0x358] ;  /* 0x00006b00ff0477ac */ /* 0x001e260008000a00 */
[----:B-1----:R-:W-:-:S05]  /*0160*/  IMAD.WIDE R2, R5, 0x4, R2 ;  /* 0x0000000405027825 */ /* 0x002fca00078e0202 */
[----:B0----5:R-:W-:Y:S01]  /*0170*/  STG.E desc[UR4][R2.64], R7 ;  /* 0x0000000702007986 */ /* 0x021fe2000c101904 */
[----:B------:R-:W-:Y:S05]  /*0180*/  EXIT ;  /* 0x000000000000794d */ /* 0x000fea0003800000 */
.L_x_0:
[----:B------:R-:W-:-:S00]  /*0190*/  BRA `(.L_x_0) ;  /* 0xfffffffc00fc7947 */ /* 0x000fc0000383ffff */
[----:B------:R-:W-:-:S00]  /*01a0*/  NOP ;  /* 0x0000000000007918 */ /* 0x000fc00000000000 */
        /* <DEDUP_REMOVED lines=13> */
.L_x_3:


//--------------------- .text._Z19ClusterMemoryKernelPf --------------------------
	.section	.text._Z19ClusterMemoryKernelPf,"ax",@progbits
	.align	128
        .global         _Z19ClusterMemoryKernelPf
        .type           _Z19ClusterMemoryKernelPf,@function
        .size           _Z19ClusterMemoryKernelPf,(.L_x_4 - _Z19ClusterMemoryKernelPf)
        .other          _Z19ClusterMemoryKernelPf,@"STO_CUDA_ENTRY STV_DEFAULT"
_Z19ClusterMemoryKernelPf:
.text._Z19ClusterMemoryKernelPf:
[----:B------:R-:W-:Y:S01]  /*0000*/  LDC R1, c[0x0][0x37c] ;  /* 0x0000df00ff017b82 */ /* 0x000fe20000000800 */
[----:B------:R-:W0:Y:S01]  /*0010*/  S2R R0, SR_TID.X ;  /* 0x0000000000007919 */ /* 0x000e220000002100 */
[----:B------:R-:W1:Y:S01]  /*0020*/  S2R R5, SR_CgaCtaId ;  /* 0x0000000000057919 */ /* 0x000e620000008800 */
[----:B0-----:R-:W-:-:S13]  /*0030*/  ISETP.NE.AND P0, PT, R0, RZ, PT ;  /* 0x000000ff0000720c */ /* 0x001fda0003f05270 */
[----:B------:R-:W-:Y:S01]  /*0040*/  @!P0 MOV R2, 0x400 ;  /* 0x0000040000028802 */ /* 0x000fe20000000f00 */
[----:B-1----:R-:W-:-:S03]  /*0050*/  @!P0 VIADD R0, R5, 0x64 ;  /* 0x0000006405008836 */ /* 0x002fc60000000000 */
[----:B------:R-:W-:-:S05]  /*0060*/  @!P0 LEA R3, R5, R2, 0x18 ;  /* 0x0000000205038211 */ /* 0x000fca00078ec0ff */
[----:B------:R0:W-:Y:S01]  /*0070*/  @!P0 STS [R3], R0 ;  /* 0x0000000003008388 */ /* 0x0001e20000000800 */
[----:B------:R-:W-:Y:S06]  /*0080*/  MEMBAR.ALL.GPU ;  /* 0x0000000000007992 */ /* 0x000fec000000a000 */
[----:B------:R-:W-:-:S00]  /*0090*/  ERRBAR ;  /* 0x00000000000079ab */ /* 0x000fc00000000000 */
[----:B------:R-:W-:Y:S08]  /*00a0*/  CGAERRBAR ;  /* 0x00000000000075ab */ /* 0x000ff00000000000 */
[----:B------:R-:W-:Y:S06]  /*00b0*/  UCGABAR_ARV ;  /* 0x00000000000079c7 */ /* 0x000fec0008000000 */
[----:B------:R-:W-:Y:S01]  /*00c0*/  UCGABAR_WAIT ;  /* 0x0000000000007dc7 */ /* 0x000fe20008000000 */
[----:B------:R-:W-:Y:S01]  /*00d0*/  CCTL.IVALL ;  /* 0x00000000ff00798f */ /* 0x000fe20002000000 */
[----:B------:R-:W-:Y:S05]  /*00e0*/  @P0 EXIT ;  /* 0x000000000000094d */ /* 0x000fea0003800000 */
[----:B0-----:R-:W0:Y:S01]  /*00f0*/  S2R R0, SR_SWINHI ;  /* 0x0000000000007919 */ /* 0x001e220000002f00 */
[----:B------:R-:W1:Y:S01]  /*0100*/  LDCU.64 UR4, c[0x0][0x358] ;  /* 0x00006b00ff0477ac */ /* 0x000e620008000a00 */
[----:B------:R-:W-:-:S04]  /*0110*/  MOV R2, 0x400 ;  /* 0x0000040000027802 */ /* 0x000fc80000000f00 */
[C---:B------:R-:W-:Y:S02]  /*0120*/  LEA R3, R5.reuse, R2, 0x18 ;  /* 0x0000000205037211 */ /* 0x040fe400078ec0ff */
[----:B------:R-:W-:Y:S02]  /*0130*/  IADD3 R5, PT, PT, -R5, 0x1, RZ ;  /* 0x0000000105057810 */ /* 0x000fe40007ffe1ff */
[----:B------:R-:W-:Y:S02]  /*0140*/  MOV R2, R3 ;  /* 0x0000000300027202 */ /* 0x000fe40000000f00 */
[----:B0-----:R-:W-:Y:S02]  /*0150*/  MOV R3, R0 ;  /* 0x0000000000037202 */ /* 0x001fe40000000f00 */
[----:B------:R-:W-:Y:S02]  /*0160*/  PRMT R2, R5, 0x654, R2 ;  /* 0x0000065405027816 */ /* 0x000fe40000000002 */
[----:B------:R-:W-:Y:S01]  /*0170*/  MOV R3, R3 ;  /* 0x0000000300037202 */ /* 0x000fe20000000f00 */
[----:B------:R-:W0:Y:S01]  /*0180*/  S2R R7, SR_CTAID.X ;  /* 0x0000000000077919 */ /* 0x000e220000002500 */
[----:B------:R-:W0:Y:S03]  /*0190*/  LDC.64 R4, c[0x0][0x380] ;  /* 0x0000e000ff047b82 */ /* 0x000e260000000a00 */
[----:B-1----:R-:W2:Y:S01]  /*01a0*/  LD.E R2, desc[UR4][R2.64] ;  /* 0x0000000402027980 */ /* 0x002ea2000c101900 */
[----:B0-----:R-:W-:Y:S01]  /*01b0*/  IMAD.WIDE.U32 R4, R7, 0x4, R4 ;  /* 0x0000000407047825 */ /* 0x001fe200078e0004 */
[----:B--2---:R-:W-:-:S05]  /*01c0*/  I2FP.F32.S32 R7, R2 ;  /* 0x0000000200077245 */ /* 0x004fca0000201400 */
[----:B------:R-:W-:Y:S01]  /*01d0*/  STG.E desc[UR4][R4.64], R7 ;  /* 0x0000000704007986 */ /* 0x000fe2000c101904 */
[----:B------:R-:W-:Y:S05]  /*01e0*/  EXIT ;  /* 0x000000000000794d */ /* 0x000fea0003800000 */
.L_x_1:
        /* <DEDUP_REMOVED lines=9> */
.L_x_4:


//--------------------- .text._Z21MemoryHierarchyKernelPKfPfi --------------------------
	.section	.text._Z21MemoryHierarchyKernelPKfPfi,"ax",@progbits
	.align	128
        .global         _Z21MemoryHierarchyKernelPKfPfi
        .type           _Z21MemoryHierarchyKernelPKfPfi,@function
        .size           _Z21MemoryHierarchyKernelPKfPfi,(.L_x_5 - _Z21MemoryHierarchyKernelPKfPfi)
        .other          _Z21MemoryHierarchyKernelPKfPfi,@"STO_CUDA_ENTRY STV_DEFAULT"
_Z21MemoryHierarchyKernelPKfPfi:
.text._Z21MemoryHierarchyKernelPKfPfi:
[----:B------:R-:W-:Y:S01]  /*0000*/  LDC R1, c[0x0][0x37c] ;  /* 0x0000df00ff017b82 */ /* 0x000fe20000000800 */
[----:B------:R-:W0:Y:S07]  /*0010*/  S2R R7, SR_TID.X ;  /* 0x0000000000077919 */ /* 0x000e2e0000002100 */
[----:B------:R-:W0:Y:S01]  /*0020*/  S2UR UR4, SR_CTAID.X ;  /* 0x00000000000479c3 */ /* 0x000e220000002500 */
[----:B------:R-:W1:Y:S07]  /*0030*/  LDCU UR5, c[0x0][0x390] ;  /* 0x00007200ff0577ac */ /* 0x000e6e0008000800 */
[----:B------:R-:W0:Y:S02]  /*0040*/  LDC R0, c[0x0][0x360] ;  /* 0x0000d800ff007b82 */ /* 0x000e240000000800 */
[----:B0-----:R-:W-:-:S05]  /*0050*/  IMAD R5, R0, UR4, R7 ;  /* 0x0000000400057c24 */ /* 0x001fca000f8e0207 */
[----:B-1----:R-:W-:-:S13]  /*0060*/  ISETP.GE.AND P0, PT, R5, UR5, PT ;  /* 0x0000000505007c0c */ /* 0x002fda000bf06270 */
[----:B------:R-:W-:Y:S05]  /*0070*/  @P0 EXIT ;  /* 0x000000000000094d */ /* 0x000fea0003800000 */
[----:B------:R-:W0:Y:S01]  /*0080*/  LDC.64 R2, c[0x0][0x380] ;  /* 0x0000e000ff027b82 */ /* 0x000e220000000a00 */
[----:B------:R-:W1:Y:S01]  /*0090*/  LDCU.64 UR6, c[0x0][0x358] ;  /* 0x00006b00ff0677ac */ /* 0x000e620008000a00 */
[----:B0-----:R-:W-:-:S06]  /*00a0*/  IMAD.WIDE R2, R5, 0x4, R2 ;  /* 0x0000000405027825 */ /* 0x001fcc00078e0202 */
[----:B-1----:R-:W2:Y:S01]  /*00b0*/  LDG.E.CONSTANT R2, desc[UR6][R2.64] ;  /* 0x0000000602027981 */ /* 0x002ea2000c1e9900 */
[----:B------:R-:W0:Y:S01]  /*00c0*/  S2UR UR5, SR_CgaCtaId ;  /* 0x00000000000579c3 */ /* 0x000e220000008800 */
[----:B------:R-:W-:Y:S01]  /*00d0*/  VIADD R0, R0, 0xffffffff ;  /* 0xffffffff00007836 */ /* 0x000fe20000000000 */
[----:B------:R-:W-:Y:S01]  /*00e0*/  UMOV UR4, 0x400 ;  /* 0x0000040000047882 */ /* 0x000fe20000000000 */
[----:B------:R-:W-:-:S03]  /*00f0*/  IMAD.HI R4, R5, 0x66666667, RZ ;  /* 0x6666666705047827 */ /* 0x000fc600078e02ff */
[C---:B------:R-:W-:Y:S02]  /*0100*/  ISETP.GE.U32.AND P0, PT, R7.reuse, R0, PT ;  /* 0x000000000700720c */ /* 0x040fe40003f06070 */
[----:B------:R-:W-:Y:S02]  /*0110*/  SHF.R.S32.HI R11, RZ, 0x1, R4 ;  /* 0x00000001ff0b7819 */ /* 0x000fe40000011404 */
[----:B------:R-:W-:Y:S02]  /*0120*/  ISETP.EQ.OR P0, PT, R7, RZ, P0 ;  /* 0x000000ff0700720c */ /* 0x000fe40000702670 */
[----:B------:R-:W-:-:S05]  /*0130*/  LEA.HI R4, R4, R11, RZ, 0x1 ;  /* 0x0000000b04047211 */ /* 0x000fca00078f08ff */
[----:B------:R-:W-:-:S04]  /*0140*/  IMAD R4, R4, -0x5, R5 ;  /* 0xfffffffb04047824 */ /* 0x000fc800078e0205 */
[----:B------:R-:W-:Y:S01]  /*0150*/  IMAD.SHL.U32 R4, R4, 0x4, RZ ;  /* 0x0000000404047824 */ /* 0x000fe200078e00ff */
[----:B0-----:R-:W-:-:S04]  /*0160*/  ULEA UR4, UR5, UR4, 0x18 ;  /* 0x0000000405047291 */ /* 0x001fc8000f8ec0ff */
[C---:B------:R-:W-:Y:S02]  /*0170*/  ISETP.EQ.AND P3, PT, R4.reuse, RZ, PT ;  /* 0x000000ff0400720c */ /* 0x040fe40003f62270 */
[C---:B------:R-:W-:Y:S02]  /*0180*/  ISETP.EQ.AND P2, PT, R4.reuse, 0x4, PT ;  /* 0x000000040400780c */ /* 0x040fe40003f42270 */
[----:B------:R-:W-:Y:S02]  /*0190*/  LEA R7, R7, UR4, 0x2 ;  /* 0x0000000407077c11 */ /* 0x000fe4000f8e10ff */
[----:B------:R-:W-:Y:S01]  /*01a0*/  ISETP.EQ.AND P1, PT, R4, 0x8, PT ;  /* 0x000000080400780c */ /* 0x000fe20003f22270 */
[----:B------:R-:W0:Y:S02]  /*01b0*/  LDCU UR4, c[0x3][URZ] ;  /* 0x00c00000ff0477ac */ /* 0x000e240008000800 */
[----:B--2---:R-:W-:Y:S01]  /*01c0*/  STS [R7], R2 ;  /* 0x0000000207007388 */ /* 0x004fe20000000800 */
[----:B------:R-:W-:Y:S06]  /*01d0*/  BAR.SYNC.DEFER_BLOCKING 0x0 ;  /* 0x0000000000007b1d */ /* 0x000fec0000010000 */
[----:B------:R-:W-:Y:S04]  /*01e0*/  @!P0 LDS R0, [R7+-0x4] ;  /* 0xfffffc0007008984 */ /* 0x000fe80000000800 */
[----:B------:R-:W1:Y:S04]  /*01f0*/  @!P0 LDS R3, [R7] ;  /* 0x0000000007038984 */ /* 0x000e680000000800 */
[----:B------:R-:W2:Y:S01]  /*0200*/  @!P0 LDS R9, [R7+0x4] ;  /* 0x0000040007098984 */ /* 0x000ea20000000800 */
[----:B-1----:R-:W-:-:S02]  /*0210*/  @!P0 FADD R0, R0, R3 ;  /* 0x0000000300008221 */ /* 0x002fc40000000000 */
[----:B------:R-:W1:Y:S02]  /*0220*/  LDC.64 R2, c[0x0][0x388] ;  /* 0x0000e200ff027b82 */ /* 0x000e640000000a00 */
[----:B--2---:R-:W-:Y:S01]  /*0230*/  @!P0 FADD R0, R0, R9 ;  /* 0x0000000900008221 */ /* 0x004fe20000000000 */
[----:B------:R-:W-:Y:S01]  /*0240*/  @P3 MOV R9, RZ ;  /* 0x000000ff00093202 */ /* 0x000fe20000000f00 */
[----:B------:R-:W-:Y:S01]  /*0250*/  @P2 IMAD.MOV.U32 R9, RZ, RZ, 0x3dcccccd ;  /* 0x3dcccccdff092424 */ /* 0x000fe200078e00ff */
[C---:B------:R-:W-:Y:S02]  /*0260*/  ISETP.EQ.AND P3, PT, R4.reuse, 0x10, PT ;  /* 0x000000100400780c */ /* 0x040fe40003f62270 */
[----:B------:R-:W-:Y:S01]  /*0270*/  @P1 MOV R9, 0x3e4ccccd ;  /* 0x3e4ccccd00091802 */ /* 0x000fe20000000f00 */
[----:B------:R-:W0:Y:S01]  /*0280*/  @P0 LDS R0, [R7] ;  /* 0x0000000007000984 */ /* 0x000e220000000800 */
[----:B------:R-:W-:-:S13]  /*0290*/  ISETP.EQ.AND P0, PT, R4, 0xc, PT ;  /* 0x0000000c0400780c */ /* 0x000fda0003f02270 */
[----:B------:R-:W-:Y:S01]  /*02a0*/  @P0 IMAD.MOV.U32 R9, RZ, RZ, 0x3e99999a ;  /* 0x3e99999aff090424 */ /* 0x000fe200078e00ff */
[----:B------:R-:W-:Y:S01]  /*02b0*/  @P3 MOV R9, 0x3ecccccd ;  /* 0x3ecccccd00093802 */ /* 0x000fe20000000f00 */
[----:B-1----:R-:W-:-:S04]  /*02c0*/  IMAD.WIDE R2, R5, 0x4, R2 ;  /* 0x0000000405027825 */ /* 0x002fc800078e0202 */
[----:B0-----:R-:W-:-:S05]  /*02d0*/  FFMA R9, R0, UR4, R9 ;  /* 0x0000000400097c23 */ /* 0x001fca0008000009 */
[----:B------:R-:W-:Y:S01]  /*02e0*/  STG.E desc[UR6][R2.64], R9 ;  /* 0x0000000902007986 */ /* 0x000fe2000c101906 */
[----:B------:R-:W-:Y:S05]  /*02f0*/  EXIT ;  /* 0x000000000000794d */ /* 0x000fea0003800000 */
.L_x_2:
        /* <DEDUP_REMOVED lines=16> */
.L_x_5:


//--------------------- .nv.shared._Z13TextureKernelyPfii --------------------------
	.section	.nv.shared._Z13TextureKernelyPfii,"aw",@nobits
	.sectionflags	@""
	.align	16
	.zero		1024


//--------------------- .nv.shared.reserved.0     --------------------------
	.section	.nv.shared.reserved.0,"aw",@nobits
	.weak		__nv_reservedSMEM_offset_0_alias
	.size		__nv_reservedSMEM_offset_0_alias, 0, 64
	.other		__nv_reservedSMEM_offset_0_alias,@"STO_CUDA_RESERVED_SHARED STV_DEFAULT"
__nv_reservedSMEM_offset_0_alias:
	.zero		0
	.zero		64


//--------------------- .nv.shared._Z19ClusterMemoryKernelPf --------------------------
	.section	.nv.shared._Z19ClusterMemoryKernelPf,"aw",@nobits
	.sectionflags	@""
	.align	16
	.zero		1024


//--------------------- .nv.shared._Z21MemoryHierarchyKernelPKfPfi --------------------------
	.section	.nv.shared._Z21MemoryHierarchyKernelPKfPfi,"aw",@nobits
	.sectionflags	@""
	.align	16
	.zero		1024


//--------------------- .nv.constant0._Z13TextureKernelyPfii --------------------------
	.section	.nv.constant0._Z13TextureKernelyPfii,"a",@progbits
	.sectionflags	@""
	.align	4
.nv.constant0._Z13TextureKernelyPfii:
	.zero		920


//--------------------- .nv.constant0._Z19ClusterMemoryKernelPf --------------------------
	.section	.nv.constant0._Z19ClusterMemoryKernelPf,"a",@progbits
	.sectionflags	@""
	.align	4
.nv.constant0._Z19ClusterMemoryKernelPf:
	.zero		904


//--------------------- .nv.constant0._Z21MemoryHierarchyKernelPKfPfi --------------------------
	.section	.nv.constant0._Z21MemoryHierarchyKernelPKfPfi,"a",@progbits
	.sectionflags	@""
	.align	4
.nv.constant0._Z21MemoryHierarchyKernelPKfPfi:
	.zero		916


//--------------------- SYMBOLS --------------------------

	.type		.nv.reservedSmem.offset0,@object
	.size		.nv.reservedSmem.offset0,0x4
	.type		.nv.reservedSmem.cap,@object
	.size		.nv.reservedSmem.cap,0x4
